	.target	sm_120a

	.elftype	@"ET_EXEC"


//--------------------- .note.nv.tkinfo           --------------------------
	.section	.note.nv.tkinfo,"",@"SHT_NOTE"
	.sectionflags	@"SHF_NOTE_NV_TKINFO"
	.tkinfo
        /*0018*/ 	.word	0x00000080
        /*0030*/ 	.string	""
        /*0030*/ 	.string	"ptxas"
        /*0030*/ 	.string	"Cuda compilation tools, release 12.8, V12.8.93"
        /*0030*/ 	.string	"Build cuda_12.8.r12.8/compiler.35583870_0"
        /*0030*/ 	.string	"-v  -lineinfo  -arch sm_120a "



//--------------------- .note.nv.cuver            --------------------------
	.section	.note.nv.cuver,"",@"SHT_NOTE"
	.sectionflags	@"SHF_NOTE_NV_CUVER"
        /*0018*/ 	.short	0x0001
        /*001a*/ 	.short	0x0078
        /*001c*/ 	.short	0x0001
        /*001e*/ 	.short	0x0000
        /*0020*/ 	.short	0x0001
        /*0022*/ 	.short	0x0000


//--------------------- .nv.info                  --------------------------
	.section	.nv.info,"",@"SHT_CUDA_INFO"
	.align	4


	//----- nvinfo : EIATTR_REGCOUNT
	.align		4
        /*0000*/ 	.byte	0x04, 0x2f
        /*0002*/ 	.short	(.L_3 - .L_2)
	.align		4
.L_2:
        /*0004*/ 	.word	index@(triton_poi_fused_cat_0)
        /*0008*/ 	.word	0x00000012


	//----- nvinfo : EIATTR_FRAME_SIZE
	.align		4
.L_3:
        /*000c*/ 	.byte	0x04, 0x11
        /*000e*/ 	.short	(.L_5 - .L_4)
	.align		4
.L_4:
        /*0010*/ 	.word	index@(triton_poi_fused_cat_0)
        /*0014*/ 	.word	0x00000020


	//----- nvinfo : EIATTR_MIN_STACK_SIZE
	.align		4
.L_5:
        /*0018*/ 	.byte	0x04, 0x12
        /*001a*/ 	.short	(.L_7 - .L_6)
	.align		4
.L_6:
        /*001c*/ 	.word	index@(triton_poi_fused_cat_0)
        /*0020*/ 	.word	0x00000020
.L_7:


//--------------------- .nv.info.triton_poi_fused_cat_0 --------------------------
	.section	.nv.info.triton_poi_fused_cat_0,"",@"SHT_CUDA_INFO"
	.sectionflags	@""
	.align	4


	//----- nvinfo : EIATTR_CUDA_API_VERSION
	.align		4
        /*0000*/ 	.byte	0x04, 0x37
        /*0002*/ 	.short	(.L_9 - .L_8)
.L_8:
        /*0004*/ 	.word	0x00000080


	//----- nvinfo : EIATTR_KPARAM_INFO
	.align		4
.L_9:
        /*0008*/ 	.byte	0x04, 0x17
        /*000a*/ 	.short	(.L_11 - .L_10)
.L_10:
        /*000c*/ 	.word	0x00000000
        /*0010*/ 	.short	0x0003
        /*0012*/ 	.short	0x0018
        /*0014*/ 	.byte	0x00, 0xf4, 0x21, 0x00


	//----- nvinfo : EIATTR_KPARAM_INFO
	.align		4
.L_11:
        /*0018*/ 	.byte	0x04, 0x17
        /*001a*/ 	.short	(.L_13 - .L_12)
.L_12:
        /*001c*/ 	.word	0x00000000
        /*0020*/ 	.short	0x0002
        /*0022*/ 	.short	0x0010
        /*0024*/ 	.byte	0x00, 0xf0, 0x11, 0x00


	//----- nvinfo : EIATTR_KPARAM_INFO
	.align		4
.L_13:
        /*0028*/ 	.byte	0x04, 0x17
        /*002a*/ 	.short	(.L_15 - .L_14)
.L_14:
        /*002c*/ 	.word	0x00000000
        /*0030*/ 	.short	0x0001
        /*0032*/ 	.short	0x0008
        /*0034*/ 	.byte	0x00, 0xf4, 0x21, 0x00


	//----- nvinfo : EIATTR_KPARAM_INFO
	.align		4
.L_15:
        /*0038*/ 	.byte	0x04, 0x17
        /*003a*/ 	.short	(.L_17 - .L_16)
.L_16:
        /*003c*/ 	.word	0x00000000
        /*0040*/ 	.short	0x0000
        /*0042*/ 	.short	0x0000
        /*0044*/ 	.byte	0x00, 0xf4, 0x21, 0x00


	//----- nvinfo : EIATTR_SPARSE_MMA_MASK
	.align		4
.L_17:
        /*0048*/ 	.byte	0x03, 0x50
        /*004a*/ 	.short	0x0000


	//----- nvinfo : EIATTR_MAXREG_COUNT
	.align		4
        /*004c*/ 	.byte	0x03, 0x1b
        /*004e*/ 	.short	0x00ff


	//----- nvinfo : EIATTR_VRC_CTA_INIT_COUNT
	.align		4
        /*0050*/ 	.byte	0x02, 0x4a
	.zero		1
	.zero		1


	//----- nvinfo : EIATTR_EXIT_INSTR_OFFSETS
	.align		4
        /*0054*/ 	.byte	0x04, 0x1c
        /*0056*/ 	.short	(.L_19 - .L_18)


	//   ....[0]....
.L_18:
        /*0058*/ 	.word	0x00001360


	//   ....[1]....
        /*005c*/ 	.word	0x00001380


	//----- nvinfo : EIATTR_REQNTID
	.align		4
.L_19:
        /*0060*/ 	.byte	0x04, 0x10
        /*0062*/ 	.short	(.L_21 - .L_20)
.L_20:
        /*0064*/ 	.word	0x00000080
        /*0068*/ 	.word	0x00000001
        /*006c*/ 	.word	0x00000001


	//----- nvinfo : EIATTR_CRS_STACK_SIZE
	.align		4
.L_21:
        /*0070*/ 	.byte	0x04, 0x1e
        /*0072*/ 	.short	(.L_23 - .L_22)
.L_22:
        /*0074*/ 	.word	0x00000000


	//----- nvinfo : EIATTR_CBANK_PARAM_SIZE
	.align		4
.L_23:
        /*0078*/ 	.byte	0x03, 0x19
        /*007a*/ 	.short	0x0020


	//----- nvinfo : EIATTR_PARAM_CBANK
	.align		4
        /*007c*/ 	.byte	0x04, 0x0a
        /*007e*/ 	.short	(.L_25 - .L_24)
	.align		4
.L_24:
        /*0080*/ 	.word	index@(.nv.constant0.triton_poi_fused_cat_0)
        /*0084*/ 	.short	0x0380
        /*0086*/ 	.short	0x0020


	//----- nvinfo : EIATTR_SW_WAR
	.align		4
.L_25:
        /*0088*/ 	.byte	0x04, 0x36
        /*008a*/ 	.short	(.L_27 - .L_26)
.L_26:
        /*008c*/ 	.word	0x00000000
.L_27:


//--------------------- .nv.compat                --------------------------
	.section	.nv.compat,"",@"SHT_CUDA_COMPAT_INFO"
	.align	4
        /*0000*/ 	.byte	0x02, 0x02, 0x02, 0x00, 0x02, 0x05, 0x05, 0x00, 0x02, 0x03, 0x00, 0x00, 0x02, 0x06, 0x01, 0x00


//--------------------- .nv.callgraph             --------------------------
	.section	.nv.callgraph,"",@"SHT_CUDA_CALLGRAPH"
	.align	4
	.sectionentsize	8
	.align		4
        /*0000*/ 	.word	0x00000000
	.align		4
        /*0004*/ 	.word	0xffffffff
	.align		4
        /*0008*/ 	.word	0x00000000
	.align		4
        /*000c*/ 	.word	0xfffffffe
	.align		4
        /*0010*/ 	.word	0x00000000
	.align		4
        /*0014*/ 	.word	0xfffffffd
	.align		4
        /*0018*/ 	.word	0x00000000
	.align		4
        /*001c*/ 	.word	0xfffffffc


//--------------------- .nv.constant4             --------------------------
	.section	.nv.constant4,"a",@progbits
	.align	8
	.align		8
.nv.constant4:
        /*0000*/ 	.dword	_$_str
	.align		8
        /*0008*/ 	.dword	__cudart_i2opi_f


//--------------------- .text.triton_poi_fused_cat_0 --------------------------
	.section	.text.triton_poi_fused_cat_0,"ax",@progbits
	.align	128
        .global         triton_poi_fused_cat_0
        .type           triton_poi_fused_cat_0,@function
        .size           triton_poi_fused_cat_0,(.L_x_11 - triton_poi_fused_cat_0)
        .other          triton_poi_fused_cat_0,@"STO_CUDA_ENTRY STV_DEFAULT"
triton_poi_fused_cat_0:
.text.triton_poi_fused_cat_0:
[----:B------:R-:W0:Y:S01]  /*0000*/  LDC R1, c[0x0][0x37c] ;  /* 0x0000df00ff017b82 */ /* 0x000e220000000800 */
[----:B------:R-:W1:Y:S07]  /*0010*/  LDCU.64 UR10, c[0x0][0x358] ;  /* 0x00006b00ff0a77ac */ /* 0x000e6e0008000a00 */
[----:B------:R-:W1:Y:S01]  /*0020*/  LDC.64 R8, c[0x0][0x380] ;  /* 0x0000e000ff087b82 */ /* 0x000e620000000a00 */
[----:B0-----:R-:W-:Y:S01]  /*0030*/  IADD3 R1, PT, PT, R1, -0x20, RZ ;  /* 0xffffffe001017810 */ /* 0x001fe20007ffe0ff */
[----:B-1----:R0:W2:Y:S01]  /*0040*/  LDG.E R8, desc[UR10][R8.64] ;  /* 0x0000000a08087981 */ /* 0x0020a2000c1e1900 */
[----:B------:R-:W-:Y:S01]  /*0050*/  UMOV UR5, 0x3d21d42e ;  /* 0x3d21d42e00057882 */ /* 0x000fe20000000000 */
[----:B------:R-:W-:Y:S01]  /*0060*/  UMOV UR4, 0x3b18f0fe ;  /* 0x3b18f0fe00047882 */ /* 0x000fe20000000000 */
[----:B------:R-:W-:Y:S01]  /*0070*/  UMOV UR7, 0x3ee20000 ;  /* 0x3ee2000000077882 */ /* 0x000fe20000000000 */
[----:B------:R-:W1:Y:S01]  /*0080*/  S2R R10, SR_TID.X ;  /* 0x00000000000a7919 */ /* 0x000e620000002100 */
[----:B------:R-:W-:Y:S01]  /*0090*/  UFFMA.FTZ UR4, UR5, UR4, 0.01249298732727766037 ;  /* 0x3c4caf6305047455 */ /* 0x000fe20008010004 */
[----:B------:R-:W-:Y:S01]  /*00a0*/  UMOV UR8, 0x3e620000 ;  /* 0x3e62000000087882 */ /* 0x000fe20000000000 */
[----:B------:R-:W-:Y:S01]  /*00b0*/  BSSY.RECONVERGENT B0, `(.L_x_0) ;  /* 0x0000048000007945 */ /* 0x000fe20003800200 */
[----:B------:R-:W3:Y:S01]  /*00c0*/  S2R R3, SR_CTAID.X ;  /* 0x0000000000037919 */ /* 0x000ee20000002500 */
[----:B------:R-:W-:Y:S01]  /*00d0*/  UFFMA.FTZ UR4, UR4, UR5, 0.083333469927310943604 ;  /* 0x3daaaabd04047455 */ /* 0x000fe20008010005 */
[----:B------:R-:W-:Y:S01]  /*00e0*/  UFFMA UR5, UR7, -0.4503078162670135498, UR8 ;  /* 0xbee68ebf07057855 */ /* 0x000fe20008000008 */
[----:B0-----:R-:W-:-:S02]  /*00f0*/  HFMA2 R9, -RZ, RZ, 3.4921875, 0 ;  /* 0x42fc0000ff097431 */ /* 0x001fc400000001ff */
[----:B------:R-:W-:Y:S01]  /*0100*/  UFMUL.FTZ UR4, UR4, 0.039508990943431854248 ;  /* 0x3d21d42e04047856 */ /* 0x000fe20008410000 */
[----:B------:R-:W-:-:S03]  /*0110*/  UFADD UR5, UR5, UR5 ;  /* 0x0000000005057254 */ /* 0x000fc60008000005 */
[----:B------:R-:W-:Y:S01]  /*0120*/  UFMUL.FTZ UR4, UR4, 0.19876869022846221924 ;  /* 0x3e4b8a0504047856 */ /* 0x000fe20008410000 */
[----:B------:R-:W-:-:S03]  /*0130*/  UFFMA.FTZ UR5, UR8, -0.19876869022846221924, UR5 ;  /* 0xbe4b8a0508057855 */ /* 0x000fc60008010005 */
[----:B------:R-:W-:Y:S01]  /*0140*/  UFFMA UR6, UR7, 0.4503078162670135498, UR4 ;  /* 0x3ee68ebf07067855 */ /* 0x000fe20008000004 */
[----:B------:R-:W-:-:S03]  /*0150*/  UFMUL.FTZ UR5, UR5, 0.4503078162670135498 ;  /* 0x3ee68ebf05057856 */ /* 0x000fc60008410000 */
[----:B------:R-:W-:-:S04]  /*0160*/  UFFMA UR7, UR7, 0.4503078162670135498, -UR6 ;  /* 0x3ee68ebf07077855 */ /* 0x000fc80008000806 */
[----:B------:R-:W-:-:S04]  /*0170*/  UFADD UR7, UR4, UR7 ;  /* 0x0000000004077254 */ /* 0x000fc80008000007 */
[----:B------:R-:W-:Y:S01]  /*0180*/  UFADD UR5, UR5, UR7 ;  /* 0x0000000005057254 */ /* 0x000fe20008000007 */
[----:B-1----:R-:W-:-:S03]  /*0190*/  LOP3.LUT R10, R10, 0x7f, RZ, 0xc0, !PT ;  /* 0x0000007f0a0a7812 */ /* 0x002fc600078ec0ff */
[----:B------:R-:W-:Y:S02]  /*01a0*/  UFADD UR4, UR6, UR5 ;  /* 0x0000000006047254 */ /* 0x000fe40008000005 */
[----:B---3--:R-:W-:Y:S02]  /*01b0*/  IMAD R10, R3, 0x80, R10 ;  /* 0x00000080030a7824 */ /* 0x008fe400078e020a */
[----:B------:R-:W-:Y:S01]  /*01c0*/  UFADD UR7, UR4, 9.010894775390625 ;  /* 0x41102ca004077454 */ /* 0x000fe20008000000 */
[----:B------:R-:W-:Y:S02]  /*01d0*/  UFADD UR6, UR6, -UR4 ;  /* 0x0000000006067254 */ /* 0x000fe40008000804 */
[----:B------:R-:W-:Y:S01]  /*01e0*/  I2FP.F32.S32 R0, R10 ;  /* 0x0000000a00007245 */ /* 0x000fe20000201400 */
[----:B------:R-:W-:Y:S01]  /*01f0*/  UFADD UR8, -UR7, 9.010894775390625 ;  /* 0x41102ca007087454 */ /* 0x000fe20008000100 */
[----:B------:R-:W-:Y:S01]  /*0200*/  UFADD UR6, UR5, UR6 ;  /* 0x0000000005067254 */ /* 0x000fe20008000006 */
[----:B------:R-:W-:-:S02]  /*0210*/  ISETP.GE.AND P2, PT, R10, 0x80, PT ;  /* 0x000000800a00780c */ /* 0x000fc40003f46270 */
[----:B------:R-:W-:Y:S01]  /*0220*/  FFMA R2, R0, -0.0078125, RZ ;  /* 0xbc00000000027823 */ /* 0x000fe200000000ff */
[----:B------:R-:W-:-:S03]  /*0230*/  UFADD UR8, UR4, UR8 ;  /* 0x0000000004087254 */ /* 0x000fc60008000008 */
[C---:B------:R-:W-:Y:S01]  /*0240*/  FADD.FTZ R13, |R2|.reuse, -RZ ;  /* 0x800000ff020d7221 */ /* 0x040fe20000010200 */
[----:B------:R-:W-:Y:S01]  /*0250*/  UFADD UR6, UR6, UR8 ;  /* 0x0000000006067254 */ /* 0x000fe20008000008 */
[----:B------:R-:W-:-:S03]  /*0260*/  FMUL R3, R2, 0.0001220703125 ;  /* 0x3900000002037820 */ /* 0x000fc60000400000 */
[----:B------:R-:W-:Y:S01]  /*0270*/  FSETP.GT.AND P0, PT, R13, 9.99999979021476795361e+33, PT ;  /* 0x77f684df0d00780b */ /* 0x000fe20003f04000 */
[----:B------:R-:W-:-:S04]  /*0280*/  UFADD UR6, UR6, 1.8571887267171405256e-05 ;  /* 0x379bcad306067454 */ /* 0x000fc80008000000 */
[----:B------:R-:W-:Y:S01]  /*0290*/  UFADD UR4, UR7, UR6 ;  /* 0x0000000007047254 */ /* 0x000fe20008000006 */
[----:B------:R-:W-:-:S03]  /*02a0*/  FSEL R3, R3, R2, P0 ;  /* 0x0000000203037208 */ /* 0x000fc60000000000 */
[----:B------:R-:W-:Y:S02]  /*02b0*/  UFADD UR7, UR7, -UR4 ;  /* 0x0000000007077254 */ /* 0x000fe40008000804 */
[C---:B------:R-:W-:Y:S02]  /*02c0*/  FMUL.FTZ R4, R3.reuse, UR4 ;  /* 0x0000000403047c20 */ /* 0x040fe40008410000 */
[----:B------:R-:W-:Y:S02]  /*02d0*/  UFADD UR7, UR6, UR7 ;  /* 0x0000000006077254 */ /* 0x000fe40008000007 */
[----:B------:R-:W-:-:S04]  /*02e0*/  FFMA.FTZ R0, R3, UR4, -R4 ;  /* 0x0000000403007c23 */ /* 0x000fc80008010804 */
[----:B------:R-:W-:-:S04]  /*02f0*/  FFMA.FTZ R0, R3, UR7, R0 ;  /* 0x0000000703007c23 */ /* 0x000fc80008010000 */
[----:B------:R-:W-:-:S04]  /*0300*/  FFMA.FTZ R3, RZ, UR4, R0 ;  /* 0x00000004ff037c23 */ /* 0x000fc80008010000 */
[----:B------:R-:W-:-:S05]  /*0310*/  FADD.FTZ R5, R4, R3 ;  /* 0x0000000304057221 */ /* 0x000fca0000010000 */
[----:B------:R-:W-:-:S05]  /*0320*/  ISETP.NE.AND P0, PT, R5, 0x42b17218, PT ;  /* 0x42b172180500780c */ /* 0x000fca0003f05270 */
[----:B------:R-:W-:-:S05]  /*0330*/  FSEL R0, R5, 88.72283172607421875, P0 ;  /* 0x42b1721705007808 */ /* 0x000fca0000000000 */
[----:B------:R-:W-:-:S06]  /*0340*/  FMUL.FTZ R6, R0, 1.4426950216293334961 ;  /* 0x3fb8aa3b00067820 */ /* 0x000fcc0000410000 */
[----:B------:R-:W0:Y:S02]  /*0350*/  FRND.TRUNC R6, R6 ;  /* 0x0000000600067307 */ /* 0x000e24000020d000 */
[----:B0-----:R-:W-:Y:S01]  /*0360*/  FADD.FTZ R7, |R6|, -RZ ;  /* 0x800000ff06077221 */ /* 0x001fe20000010200 */
[----:B------:R-:W-:-:S04]  /*0370*/  LOP3.LUT R11, R9, 0x80000000, R6, 0xb8, !PT ;  /* 0x80000000090b7812 */ /* 0x000fc800078eb806 */
[----:B------:R-:W-:-:S05]  /*0380*/  FSETP.GT.AND P0, PT, R7, 126, PT ;  /* 0x42fc00000700780b */ /* 0x000fca0003f04000 */
[----:B------:R-:W-:Y:S01]  /*0390*/  FSEL R11, R11, R6, P0 ;  /* 0x000000060b0b7208 */ /* 0x000fe20000000000 */
[----:B------:R-:W-:Y:S01]  /*03a0*/  FADD R6, R13, 10000 ;  /* 0x461c40000d067421 */ /* 0x000fe20000000000 */
[----:B------:R-:W-:-:S03]  /*03b0*/  FSETP.NEU.AND P0, PT, R2, RZ, PT ;  /* 0x000000ff0200720b */ /* 0x000fc60003f0d000 */
[----:B------:R-:W-:Y:S01]  /*03c0*/  FFMA.FTZ R0, R11, -0.69314718246459960938, R0 ;  /* 0xbf3172180b007823 */ /* 0x000fe20000010000 */
[----:B------:R-:W-:-:S03]  /*03d0*/  ISETP.GE.AND P3, PT, R6, 0x7f800000, PT ;  /* 0x7f8000000600780c */ /* 0x000fc60003f66270 */
[C---:B------:R-:W-:Y:S01]  /*03e0*/  FFMA.FTZ R0, R11.reuse, 1.9046542121259335545e-09, R0 ;  /* 0x3102e3080b007823 */ /* 0x040fe20000010000 */
[----:B------:R-:W-:-:S03]  /*03f0*/  FADD R11, R11, 12583039 ;  /* 0x4b40007f0b0b7421 */ /* 0x000fc60000000000 */
[----:B------:R-:W-:Y:S01]  /*0400*/  FMUL R0, R0, 1.4426950216293334961 ;  /* 0x3fb8aa3b00007820 */ /* 0x000fe20000400000 */
[----:B------:R-:W-:-:S05]  /*0410*/  IMAD.SHL.U32 R11, R11, 0x800000, RZ ;  /* 0x008000000b0b7824 */ /* 0x000fca00078e00ff */
[----:B------:R-:W0:Y:S02]  /*0420*/  MUFU.EX2 R0, R0 ;  /* 0x0000000000007308 */ /* 0x000e240000000800 */
[----:B0-----:R-:W-:Y:S01]  /*0430*/  FMUL R11, R11, R0 ;  /* 0x000000000b0b7220 */ /* 0x001fe20000400000 */
[----:B------:R-:W-:-:S04]  /*0440*/  MOV R0, 0x7f800000 ;  /* 0x7f80000000007802 */ /* 0x000fc80000000f00 */
[----:B------:R-:W-:-:S05]  /*0450*/  FSETP.NEU.AND P1, PT, R11, +INF , PT ;  /* 0x7f8000000b00780b */ /* 0x000fca0003f2d000 */
[----:B------:R-:W-:-:S08]  /*0460*/  ISETP.NE.OR P4, PT, R5, 0x42b17218, !P1 ;  /* 0x42b172180500780c */ /* 0x000fd00004f85670 */
[----:B------:R-:W-:-:S04]  /*0470*/  @P1 FADD.FTZ R4, R4, -R5 ;  /* 0x8000000504041221 */ /* 0x000fc80000010000 */
[----:B------:R-:W-:-:S04]  /*0480*/  @P1 FADD.FTZ R4, R3, R4 ;  /* 0x0000000403041221 */ /* 0x000fc80000010000 */
[----:B------:R-:W-:-:S04]  /*0490*/  @!P4 FADD R4, R4, 7.62939453125e-06 ;  /* 0x370000000404c421 */ /* 0x000fc80000000000 */
[----:B------:R-:W-:Y:S01]  /*04a0*/  @P1 FFMA.FTZ R0, R11, R4, R11 ;  /* 0x000000040b001223 */ /* 0x000fe2000001000b */
[----:B--2---:R-:W-:Y:S01]  /*04b0*/  FSEL R12, R8, RZ, !P2 ;  /* 0x000000ff080c7208 */ /* 0x004fe20005000000 */
[----:B------:R-:W-:Y:S06]  /*04c0*/  @!P3 BRA `(.L_x_1) ;  /* 0x000000000018b947 */ /* 0x000fec0003800000 */
[----:B------:R-:W-:-:S13]  /*04d0*/  FSETP.NAN.FTZ.AND P1, PT, |R2|, |R2|, PT ;  /* 0x400000020200720b */ /* 0x000fda0003f38200 */
[----:B------:R-:W-:Y:S01]  /*04e0*/  @P1 FADD R0, R2, 10000 ;  /* 0x461c400002001421 */ /* 0x000fe20000000000 */
[----:B------:R-:W-:Y:S06]  /*04f0*/  @P1 BRA `(.L_x_1) ;  /* 0x00000000000c1947 */ /* 0x000fec0003800000 */
[----:B------:R-:W-:-:S13]  /*0500*/  FSETP.NEU.AND P1, PT, R13, +INF , PT ;  /* 0x7f8000000d00780b */ /* 0x000fda0003f2d000 */
[----:B------:R-:W-:-:S05]  /*0510*/  @!P1 FSETP.GEU.AND P3, PT, R2, RZ, PT ;  /* 0x000000ff0200920b */ /* 0x000fca0003f6e000 */
[----:B------:R-:W-:-:S08]  /*0520*/  @!P1 SEL R0, RZ, 0x7f800000, !P3 ;  /* 0x7f800000ff009807 */ /* 0x000fd00005800000 */
.L_x_1:
[----:B------:R-:W-:Y:S05]  /*0530*/  BSYNC.RECONVERGENT B0 ;  /* 0x0000000000007941 */ /* 0x000fea0003800200 */
.L_x_0:
[----:B------:R-:W-:Y:S01]  /*0540*/  FSEL R3, R0, 1, P0 ;  /* 0x3f80000000037808 */ /* 0x000fe20000000000 */
[----:B------:R-:W-:Y:S04]  /*0550*/  BSSY.RECONVERGENT B0, `(.L_x_2) ;  /* 0x0000045000007945 */ /* 0x000fe80003800200 */
[----:B------:R-:W-:-:S04]  /*0560*/  FMUL R12, R12, R3 ;  /* 0x000000030c0c7220 */ /* 0x000fc80000400000 */
[C---:B------:R-:W-:Y:S01]  /*0570*/  FMUL R3, R12.reuse, 0.63661974668502807617 ;  /* 0x3f22f9830c037820 */ /* 0x040fe20000400000 */
[----:B------:R-:W-:-:S05]  /*0580*/  FADD.FTZ R4, |R12|, -RZ ;  /* 0x800000ff0c047221 */ /* 0x000fca0000010200 */
[----:B------:R-:W0:Y:S01]  /*0590*/  F2I.FTZ.NTZ R3, R3 ;  /* 0x0000000300037305 */ /* 0x000e220000213100 */
[----:B------:R-:W-:Y:S01]  /*05a0*/  FSETP.GE.AND P0, PT, R4, 105615, PT ;  /* 0x47ce47800400780b */ /* 0x000fe20003f06000 */
[----:B0-----:R-:W-:-:S05]  /*05b0*/  I2FP.F32.S32 R5, R3 ;  /* 0x0000000300057245 */ /* 0x001fca0000201400 */
[----:B------:R-:W-:-:S04]  /*05c0*/  FFMA.FTZ R0, R5, -1.5707962512969970703, R12 ;  /* 0xbfc90fda05007823 */ /* 0x000fc8000001000c */
[----:B------:R-:W-:-:S04]  /*05d0*/  FFMA.FTZ R0, R5, -7.5497894158615963534e-08, R0 ;  /* 0xb3a2216805007823 */ /* 0x000fc80000010000 */
[----:B------:R-:W-:Y:S01]  /*05e0*/  FFMA.FTZ R2, R5, -5.3903029534742383927e-15, R0 ;  /* 0xa7c234c505027823 */ /* 0x000fe20000010000 */
[----:B------:R-:W-:Y:S06]  /*05f0*/  @!P0 BRA `(.L_x_3) ;  /* 0x0000000000e88947 */ /* 0x000fec0003800000 */
[----:B------:R-:W-:-:S13]  /*0600*/  FSETP.NEU.AND P0, PT, R4, +INF , PT ;  /* 0x7f8000000400780b */ /* 0x000fda0003f0d000 */
[----:B------:R-:W-:Y:S01]  /*0610*/  @!P0 FMUL.FTZ R2, RZ, R12 ;  /* 0x0000000cff028220 */ /* 0x000fe20000410000 */
[----:B------:R-:W-:Y:S01]  /*0620*/  @!P0 MOV R3, RZ ;  /* 0x000000ff00038202 */ /* 0x000fe20000000f00 */
[----:B------:R-:W-:Y:S06]  /*0630*/  @!P0 BRA `(.L_x_3) ;  /* 0x0000000000d88947 */ /* 0x000fec0003800000 */
[----:B------:R-:W-:Y:S02]  /*0640*/  IMAD.SHL.U32 R3, R12, 0x100, RZ ;  /* 0x000001000c037824 */ /* 0x000fe400078e00ff */
[----:B------:R-:W-:Y:S01]  /*0650*/  HFMA2 R0, -RZ, RZ, 0, 0 ;  /* 0x00000000ff007431 */ /* 0x000fe200000001ff */
[----:B------:R-:W-:Y:S02]  /*0660*/  MOV.64 R4, RZ ;  /* 0x000000ff00047202 */ /* 0x000fe40000010f00 */
[----:B------:R-:W-:Y:S01]  /*0670*/  MOV R2, R1 ;  /* 0x0000000100027202 */ /* 0x000fe20000000f00 */
[----:B------:R-:W-:Y:S01]  /*0680*/  LOP3.LUT R3, R3, 0x80000000, RZ, 0xfc, !PT ;  /* 0x8000000003037812 */ /* 0x000fe200078efcff */
[----:B------:R-:W0:Y:S01]  /*0690*/  LDCU.64 UR8, c[0x4][0x8] ;  /* 0x01000100ff0877ac */ /* 0x000e220008000a00 */
[----:B------:R-:W-:-:S05]  /*06a0*/  NOP ;  /* 0x0000000000007918 */ /* 0x000fca0000000000 */
.L_x_4:
[----:B0-----:R-:W-:-:S06]  /*06b0*/  IADD.64 R6, R4, UR8 ;  /* 0x0000000804067c35 */ /* 0x001fcc000f8e0200 */
[----:B------:R0:W2:Y:S01]  /*06c0*/  LDG.E.CONSTANT R15, desc[UR10][R6.64] ;  /* 0x0000000a060f7981 */ /* 0x0000a2000c1e9900 */
[----:B------:R-:W-:-:S06]  /*06d0*/  IADD.64 R4, R4, 0x4 ;  /* 0x0000000404047835 */ /* 0x000fcc00078e0200 */
[----:B------:R-:W-:Y:S02]  /*06e0*/  ISETP.NE.S64.AND P0, PT, R4, 0x18, PT ;  /* 0x000000180400780c */ /* 0x000fe40003f15270 */
[----:B0-----:R-:W-:Y:S01]  /*06f0*/  MOV R6, R0 ;  /* 0x0000000000067202 */ /* 0x001fe20000000f00 */
[----:B------:R-:W-:-:S04]  /*0700*/  MOV R7, RZ ;  /* 0x000000ff00077202 */ /* 0x000fc80000000f00 */
[----:B--2---:R-:W-:-:S05]  /*0710*/  IMAD.WIDE.U32 R14, R3, R15, R6 ;  /* 0x0000000f030e7225 */ /* 0x004fca00078e0006 */
[----:B------:R0:W-:Y:S01]  /*0720*/  STL [R2], R14 ;  /* 0x0000000e02007387 */ /* 0x0001e20000100800 */
[----:B------:R-:W-:Y:S01]  /*0730*/  MOV R0, R15 ;  /* 0x0000000f00007202 */ /* 0x000fe20000000f00 */
[----:B0-----:R-:W-:Y:S01]  /*0740*/  IADD3 R2, PT, PT, R2, 0x4, RZ ;  /* 0x0000000402027810 */ /* 0x001fe20007ffe0ff */
[----:B------:R-:W-:Y:S06]  /*0750*/  @P0 BRA `(.L_x_4) ;  /* 0xfffffffc00d40947 */ /* 0x000fec000383ffff */
[----:B------:R-:W-:Y:S01]  /*0760*/  SHF.R.U32.HI R4, RZ, 0x17, R12 ;  /* 0x00000017ff047819 */ /* 0x000fe2000001160c */
[----:B------:R0:W-:Y:S01]  /*0770*/  STL [R1+0x18], R0 ;  /* 0x0000180001007387 */ /* 0x0001e20000100800 */
[----:B------:R-:W-:Y:S02]  /*0780*/  LOP3.LUT P0, RZ, R12, 0xf800000, RZ, 0xc0, !PT ;  /* 0x0f8000000cff7812 */ /* 0x000fe4000780c0ff */
[----:B------:R-:W-:-:S04]  /*0790*/  LOP3.LUT R2, R4, 0xe0, RZ, 0xc0, !PT ;  /* 0x000000e004027812 */ /* 0x000fc800078ec0ff */
[----:B------:R-:W-:-:S04]  /*07a0*/  IADD3 R2, PT, PT, R2, -0x80, RZ ;  /* 0xffffff8002027810 */ /* 0x000fc80007ffe0ff */
[----:B------:R-:W-:-:S04]  /*07b0*/  SHF.R.U32.HI R2, RZ, 0x3, R2 ;  /* 0x00000003ff027819 */ /* 0x000fc80000011602 */
[----:B------:R-:W-:-:S05]  /*07c0*/  IADD3 R11, PT, PT, R1, -R2, RZ ;  /* 0x80000002010b7210 */ /* 0x000fca0007ffe0ff */
[----:B------:R-:W2:Y:S04]  /*07d0*/  LDL R2, [R11+0x14] ;  /* 0x000014000b027983 */ /* 0x000ea80000100800 */
[----:B------:R-:W2:Y:S04]  /*07e0*/  LDL R5, [R11+0x18] ;  /* 0x000018000b057983 */ /* 0x000ea80000100800 */
[----:B------:R-:W3:Y:S01]  /*07f0*/  @P0 LDL R3, [R11+0x10] ;  /* 0x000010000b030983 */ /* 0x000ee20000100800 */
[----:B------:R-:W-:Y:S01]  /*0800*/  UMOV.64 UR8, 0x3bf921fb54442d19 ;  /* 0xfb54442d19087482 */ /* 0x000fe200083bf921 */
[----:B--2---:R-:W-:-:S02]  /*0810*/  SHF.L.W.U32.HI R5, R2, R4, R5 ;  /* 0x0000000402057219 */ /* 0x004fc40000010e05 */
[----:B---3--:R-:W-:Y:S02]  /*0820*/  @P0 SHF.L.W.U32.HI R2, R3, R4, R2 ;  /* 0x0000000403020219 */ /* 0x008fe40000010e02 */
[--C-:B0-----:R-:W-:Y:S02]  /*0830*/  SHF.R.U32.HI R0, RZ, 0x1e, R5.reuse ;  /* 0x0000001eff007819 */ /* 0x101fe40000011605 */
[C---:B------:R-:W-:Y:S01]  /*0840*/  SHF.L.W.U32.HI R3, R2.reuse, 0x2, R5 ;  /* 0x0000000202037819 */ /* 0x040fe20000010e05 */
[----:B------:R-:W-:Y:S01]  /*0850*/  IMAD.SHL.U32 R2, R2, 0x4, RZ ;  /* 0x0000000402027824 */ /* 0x000fe200078e00ff */
[----:B------:R-:W-:Y:S02]  /*0860*/  ISETP.GE.AND P0, PT, R12, RZ, PT ;  /* 0x000000ff0c00720c */ /* 0x000fe40003f06270 */
[----:B------:R-:W-:Y:S02]  /*0870*/  SHF.R.S32.HI R4, RZ, 0x1f, R3 ;  /* 0x0000001fff047819 */ /* 0x000fe40000011403 */
[----:B------:R-:W-:-:S02]  /*0880*/  LOP3.LUT R12, R3, R12, RZ, 0x3c, !PT ;  /* 0x0000000c030c7212 */ /* 0x000fc400078e3cff */
[C---:B------:R-:W-:Y:S02]  /*0890*/  LOP3.LUT R6, R4.reuse, R2, RZ, 0x3c, !PT ;  /* 0x0000000204067212 */ /* 0x040fe400078e3cff */
[----:B------:R-:W-:Y:S02]  /*08a0*/  LOP3.LUT R7, R4, R3, RZ, 0x3c, !PT ;  /* 0x0000000304077212 */ /* 0x000fe400078e3cff */
[----:B------:R-:W-:Y:S01]  /*08b0*/  LEA.HI R3, R3, R0, RZ, 0x1 ;  /* 0x0000000003037211 */ /* 0x000fe200078f08ff */
[----:B------:R-:W-:-:S03]  /*08c0*/  ISETP.GE.AND P1, PT, R12, RZ, PT ;  /* 0x000000ff0c00720c */ /* 0x000fc60003f26270 */
[----:B------:R-:W0:Y:S01]  /*08d0*/  I2F.F64.S64 R6, R6 ;  /* 0x0000000600067312 */ /* 0x000e220000301c00 */
[----:B------:R-:W-:-:S05]  /*08e0*/  IADD3 R0, PT, PT, -R3, RZ, RZ ;  /* 0x000000ff03007210 */ /* 0x000fca0007ffe1ff */
[----:B------:R-:W-:-:S15]  /*08f0*/  @!P0 MOV R3, R0 ;  /* 0x0000000000038202 */ /* 0x000fde0000000f00 */
[----:B------:R-:W-:-:S13]  /*0900*/  NOP ;  /* 0x0000000000007918 */ /* 0x000fda0000000000 */
[----:B------:R-:W-:-:S15]  /*0910*/  NOP ;  /* 0x0000000000007918 */ /* 0x000fde0000000000 */
[----:B------:R-:W-:-:S15]  /*0920*/  NOP ;  /* 0x0000000000007918 */ /* 0x000fde0000000000 */
[----:B0-----:R-:W0:-:S15]  /*0930*/  DMUL R4, R6, UR8 ;  /* 0x0000000806047c28 */ /* 0x001e1e0008000000 */
[----:B------:R-:W-:-:S04]  /*0940*/  NOP ;  /* 0x0000000000007918 */ /* 0x000fc80000000000 */
[----:B------:R-:W-:-:S15]  /*0950*/  NOP ;  /* 0x0000000000007918 */ /* 0x000fde0000000000 */
[----:B------:R-:W-:-:S15]  /*0960*/  NOP ;  /* 0x0000000000007918 */ /* 0x000fde0000000000 */
[----:B------:R-:W-:-:S15]  /*0970*/  NOP ;  /* 0x0000000000007918 */ /* 0x000fde0000000000 */
[----:B0-----:R-:W0:Y:S02]  /*0980*/  F2F.F32.F64 R4, R4 ;  /* 0x0000000400047310 */ /* 0x001e240000301000 */
[----:B0-----:R-:W-:-:S07]  /*0990*/  FSEL R2, -R4, R4, !P1 ;  /* 0x0000000404027208 */ /* 0x001fce0004800100 */
.L_x_3:
[----:B------:R-:W-:Y:S05]  /*09a0*/  BSYNC.RECONVERGENT B0 ;  /* 0x0000000000007941 */ /* 0x000fea0003800200 */
.L_x_2:
[----:B------:R-:W-:Y:S01]  /*09b0*/  IADD3 R0, PT, PT, R10, -0x80, RZ ;  /* 0xffffff800a007810 */ /* 0x000fe20007ffe0ff */
[----:B------:R-:W-:Y:S03]  /*09c0*/  BSSY.RECONVERGENT B0, `(.L_x_5) ;  /* 0x000002d000007945 */ /* 0x000fe60003800200 */
[----:B------:R-:W-:-:S05]  /*09d0*/  I2FP.F32.S32 R0, R0 ;  /* 0x0000000000007245 */ /* 0x000fca0000201400 */
[----:B------:R-:W-:-:S04]  /*09e0*/  FFMA R4, R0, -0.0078125, RZ ;  /* 0xbc00000000047823 */ /* 0x000fc800000000ff */
[C---:B------:R-:W-:Y:S01]  /*09f0*/  FADD.FTZ R14, |R4|.reuse, -RZ ;  /* 0x800000ff040e7221 */ /* 0x040fe20000010200 */
[C---:B------:R-:W-:Y:S01]  /*0a00*/  FMUL R5, R4.reuse, 0.0001220703125 ;  /* 0x3900000004057820 */ /* 0x040fe20000400000 */
[----:B------:R-:W-:-:S03]  /*0a10*/  FSETP.NEU.AND P1, PT, R4, RZ, PT ;  /* 0x000000ff0400720b */ /* 0x000fc60003f2d000 */
[----:B------:R-:W-:-:S05]  /*0a20*/  FSETP.GT.AND P0, PT, R14, 9.99999979021476795361e+33, PT ;  /* 0x77f684df0e00780b */ /* 0x000fca0003f04000 */
[----:B------:R-:W-:-:S05]  /*0a30*/  FSEL R5, R5, R4, P0 ;  /* 0x0000000405057208 */ /* 0x000fca0000000000 */
[----:B------:R-:W-:-:S04]  /*0a40*/  FMUL.FTZ R6, R5, UR4 ;  /* 0x0000000405067c20 */ /* 0x000fc80008410000 */
[----:B------:R-:W-:-:S04]  /*0a50*/  FFMA.FTZ R0, R5, UR4, -R6 ;  /* 0x0000000405007c23 */ /* 0x000fc80008010806 */
[----:B------:R-:W-:-:S04]  /*0a60*/  FFMA.FTZ R0, R5, UR7, R0 ;  /* 0x0000000705007c23 */ /* 0x000fc80008010000 */
[----:B------:R-:W-:-:S04]  /*0a70*/  FFMA.FTZ R5, RZ, UR4, R0 ;  /* 0x00000004ff057c23 */ /* 0x000fc80008010000 */
[----:B------:R-:W-:-:S05]  /*0a80*/  FADD.FTZ R7, R6, R5 ;  /* 0x0000000506077221 */ /* 0x000fca0000010000 */
[----:B------:R-:W-:-:S05]  /*0a90*/  ISETP.NE.AND P0, PT, R7, 0x42b17218, PT ;  /* 0x42b172180700780c */ /* 0x000fca0003f05270 */
[----:B------:R-:W-:-:S05]  /*0aa0*/  FSEL R0, R7, 88.72283172607421875, P0 ;  /* 0x42b1721707007808 */ /* 0x000fca0000000000 */
[----:B------:R-:W-:-:S04]  /*0ab0*/  FMUL.FTZ R11, R0, 1.4426950216293334961 ;  /* 0x3fb8aa3b000b7820 */ /* 0x000fc80000410000 */
[----:B------:R0:W1:Y:S02]  /*0ac0*/  FRND.TRUNC R12, R11 ;  /* 0x0000000b000c7307 */ /* 0x000064000020d000 */
[----:B0-----:R-:W-:-:S05]  /*0ad0*/  FADD R11, R14, 10000 ;  /* 0x461c40000e0b7421 */ /* 0x001fca0000000000 */
[----:B------:R-:W-:Y:S01]  /*0ae0*/  ISETP.GE.AND P4, PT, R11, 0x7f800000, PT ;  /* 0x7f8000000b00780c */ /* 0x000fe20003f86270 */
[----:B-1----:R-:W-:Y:S01]  /*0af0*/  FADD.FTZ R13, |R12|, -RZ ;  /* 0x800000ff0c0d7221 */ /* 0x002fe20000010200 */
[----:B------:R-:W-:-:S04]  /*0b00*/  LOP3.LUT R9, R9, 0x80000000, R12, 0xb8, !PT ;  /* 0x8000000009097812 */ /* 0x000fc800078eb80c */
[----:B------:R-:W-:-:S05]  /*0b10*/  FSETP.GT.AND P0, PT, R13, 126, PT ;  /* 0x42fc00000d00780b */ /* 0x000fca0003f04000 */
[----:B------:R-:W-:Y:S01]  /*0b20*/  FSEL R9, R9, R12, P0 ;  /* 0x0000000c09097208 */ /* 0x000fe20000000000 */
[----:B------:R-:W-:-:S04]  /*0b30*/  ISETP.GT.AND P0, PT, R10, 0x7f, PT ;  /* 0x0000007f0a00780c */ /* 0x000fc80003f04270 */
[----:B------:R-:W-:-:S04]  /*0b40*/  FFMA.FTZ R0, R9, -0.69314718246459960938, R0 ;  /* 0xbf31721809007823 */ /* 0x000fc80000010000 */
        /* <DEDUP_REMOVED lines=13> */
[----:B------:R-:W-:Y:S06]  /*0c20*/  @!P4 BRA `(.L_x_6) ;  /* 0x000000000018c947 */ /* 0x000fec0003800000 */
[----:B------:R-:W-:-:S13]  /*0c30*/  FSETP.NAN.FTZ.AND P3, PT, |R4|, |R4|, PT ;  /* 0x400000040400720b */ /* 0x000fda0003f78200 */
[----:B------:R-:W-:Y:S01]  /*0c40*/  @P3 FADD R0, R4, 10000 ;  /* 0x461c400004003421 */ /* 0x000fe20000000000 */
[----:B------:R-:W-:Y:S06]  /*0c50*/  @P3 BRA `(.L_x_6) ;  /* 0x00000000000c3947 */ /* 0x000fec0003800000 */
[----:B------:R-:W-:-:S13]  /*0c60*/  FSETP.NEU.AND P3, PT, R14, +INF , PT ;  /* 0x7f8000000e00780b */ /* 0x000fda0003f6d000 */
[----:B------:R-:W-:-:S05]  /*0c70*/  @!P3 FSETP.GEU.AND P4, PT, R4, RZ, PT ;  /* 0x000000ff0400b20b */ /* 0x000fca0003f8e000 */
[----:B------:R-:W-:-:S08]  /*0c80*/  @!P3 SEL R0, RZ, 0x7f800000, !P4 ;  /* 0x7f800000ff00b807 */ /* 0x000fd00006000000 */
.L_x_6:
[----:B------:R-:W-:Y:S05]  /*0c90*/  BSYNC.RECONVERGENT B0 ;  /* 0x0000000000007941 */ /* 0x000fea0003800200 */
.L_x_5:
[----:B------:R-:W-:Y:S01]  /*0ca0*/  FSEL R7, R8, RZ, P0 ;  /* 0x000000ff08077208 */ /* 0x000fe20000000000 */
[----:B------:R-:W-:Y:S01]  /*0cb0*/  FSEL R0, R0, 1, P1 ;  /* 0x3f80000000007808 */ /* 0x000fe20000800000 */
[----:B------:R-:W-:Y:S01]  /*0cc0*/  LOP3.LUT P3, RZ, R3, 0x1, RZ, 0xc0, !PT ;  /* 0x0000000103ff7812 */ /* 0x000fe2000786c0ff */
[----:B------:R-:W-:Y:S01]  /*0cd0*/  FMUL.FTZ R8, R2, R2 ;  /* 0x0000000202087220 */ /* 0x000fe20000410000 */
[----:B------:R-:W-:Y:S01]  /*0ce0*/  HFMA2 R5, -RZ, RZ, 1.0078125, -8.98838043212890625e-05 ;  /* 0x3c0885e4ff057431 */ /* 0x000fe200000001ff */
[----:B------:R-:W-:Y:S01]  /*0cf0*/  BSSY.RECONVERGENT B0, `(.L_x_7) ;  /* 0x0000053000007945 */ /* 0x000fe20003800200 */
[----:B------:R-:W-:Y:S01]  /*0d00*/  FMUL R7, R7, R0 ;  /* 0x0000000007077220 */ /* 0x000fe20000400000 */
[----:B------:R-:W-:-:S03]  /*0d10*/  HFMA2 R0, -RZ, RZ, -0.66259765625, 2.662109375 ;  /* 0xb94d4153ff007431 */ /* 0x000fc600000001ff */
[C---:B------:R-:W-:Y:S01]  /*0d20*/  FMUL R6, R7.reuse, 0.63661974668502807617 ;  /* 0x3f22f98307067820 */ /* 0x040fe20000400000 */
[----:B------:R-:W-:-:S04]  /*0d30*/  FADD.FTZ R11, |R7|, -RZ ;  /* 0x800000ff070b7221 */ /* 0x000fc80000010200 */
[----:B------:R-:W-:Y:S01]  /*0d40*/  @!P3 MOV R4, 0x37cbac00 ;  /* 0x37cbac000004b802 */ /* 0x000fe20000000f00 */
[----:B------:R-:W0:Y:S01]  /*0d50*/  F2I.FTZ.NTZ R6, R6 ;  /* 0x0000000600067305 */ /* 0x000e220000213100 */
[----:B------:R-:W-:Y:S01]  /*0d60*/  @!P3 MOV R5, 0x3d2aaabb ;  /* 0x3d2aaabb0005b802 */ /* 0x000fe20000000f00 */
[----:B------:R-:W-:Y:S02]  /*0d70*/  FSETP.GE.AND P1, PT, R11, 105615, PT ;  /* 0x47ce47800b00780b */ /* 0x000fe40003f26000 */
[----:B------:R-:W-:Y:S01]  /*0d80*/  @!P3 FFMA.FTZ R0, R8, R4, -0.0013887860113754868507 ;  /* 0xbab607ed0800b423 */ /* 0x000fe20000010004 */
[----:B------:R-:W-:Y:S01]  /*0d90*/  IADD3 R4, PT, PT, R3, 0x1, RZ ;  /* 0x0000000103047810 */ /* 0x000fe20007ffe0ff */
[----:B------:R-:W-:Y:S01]  /*0da0*/  HFMA2 R3, -RZ, RZ, -1.541015625, -0.052001953125 ;  /* 0xbe2aaaa8ff037431 */ /* 0x000fe200000001ff */
[----:B------:R-:W-:Y:S02]  /*0db0*/  @!P3 MOV R3, 0xbeffffff ;  /* 0xbeffffff0003b802 */ /* 0x000fe40000000f00 */
[----:B------:R-:W-:Y:S01]  /*0dc0*/  LOP3.LUT P0, RZ, R4, 0x2, RZ, 0xc0, !PT ;  /* 0x0000000204ff7812 */ /* 0x000fe2000780c0ff */
[----:B------:R-:W-:Y:S01]  /*0dd0*/  FFMA.FTZ R4, R8, R0, R5 ;  /* 0x0000000008047223 */ /* 0x000fe20000010005 */
[----:B------:R-:W-:Y:S01]  /*0de0*/  FSEL R0, R2, 1, P3 ;  /* 0x3f80000002007808 */ /* 0x000fe20001800000 */
[----:B0-----:R-:W-:-:S02]  /*0df0*/  I2FP.F32.S32 R2, R6 ;  /* 0x0000000600027245 */ /* 0x001fc40000201400 */
[C---:B------:R-:W-:Y:S02]  /*0e00*/  FFMA.FTZ R3, R8.reuse, R4, R3 ;  /* 0x0000000408037223 */ /* 0x040fe40000010003 */
[----:B------:R-:W-:Y:S01]  /*0e10*/  FFMA.FTZ R9, R8, R0, RZ ;  /* 0x0000000008097223 */ /* 0x000fe200000100ff */
[----:B------:R-:W-:-:S03]  /*0e20*/  FFMA.FTZ R5, R2, -1.5707962512969970703, R7 ;  /* 0xbfc90fda02057823 */ /* 0x000fc60000010007 */
[----:B------:R-:W-:Y:S01]  /*0e30*/  FFMA.FTZ R0, R9, R3, R0 ;  /* 0x0000000309007223 */ /* 0x000fe20000010000 */
[----:B------:R-:W-:-:S03]  /*0e40*/  FFMA.FTZ R5, R2, -7.5497894158615963534e-08, R5 ;  /* 0xb3a2216802057823 */ /* 0x000fc60000010005 */
[----:B------:R-:W-:Y:S01]  /*0e50*/  @P0 FFMA.FTZ R0, R0, -1, RZ ;  /* 0xbf80000000000823 */ /* 0x000fe200000100ff */
        /* <DEDUP_REMOVED lines=13> */
.L_x_9:
        /* <DEDUP_REMOVED lines=23> */
[----:B---3--:R-:W-:Y:S01]  /*10a0*/  @P0 SHF.L.W.U32.HI R3, R4, R5, R3 ;  /* 0x0000000504030219 */ /* 0x008fe20000010e03 */
[----:B------:R-:W-:-:S03]  /*10b0*/  ISETP.GE.AND P0, PT, R7, RZ, PT ;  /* 0x000000ff0700720c */ /* 0x000fc60003f06270 */
[C---:B------:R-:W-:Y:S01]  /*10c0*/  SHF.L.W.U32.HI R4, R3.reuse, 0x2, R6 ;  /* 0x0000000203047819 */ /* 0x040fe20000010e06 */
[----:B------:R-:W-:-:S03]  /*10d0*/  IMAD.SHL.U32 R3, R3, 0x4, RZ ;  /* 0x0000000403037824 */ /* 0x000fc600078e00ff */
[----:B------:R-:W-:Y:S02]  /*10e0*/  SHF.R.S32.HI R5, RZ, 0x1f, R4 ;  /* 0x0000001fff057819 */ /* 0x000fe40000011404 */
[----:B------:R-:W-:Y:S02]  /*10f0*/  LOP3.LUT R7, R4, R7, RZ, 0x3c, !PT ;  /* 0x0000000704077212 */ /* 0x000fe400078e3cff */
[C---:B------:R-:W-:Y:S02]  /*1100*/  LOP3.LUT R8, R5.reuse, R3, RZ, 0x3c, !PT ;  /* 0x0000000305087212 */ /* 0x040fe400078e3cff */
[----:B------:R-:W-:Y:S02]  /*1110*/  LOP3.LUT R9, R5, R4, RZ, 0x3c, !PT ;  /* 0x0000000405097212 */ /* 0x000fe400078e3cff */
[----:B------:R-:W-:Y:S01]  /*1120*/  SHF.R.U32.HI R3, RZ, 0x1e, R6 ;  /* 0x0000001eff037819 */ /* 0x000fe20000011606 */
[----:B------:R-:W-:-:S03]  /*1130*/  ISETP.GE.AND P1, PT, R7, RZ, PT ;  /* 0x000000ff0700720c */ /* 0x000fc60003f26270 */
[----:B------:R-:W0:Y:S01]  /*1140*/  I2F.F64.S64 R8, R8 ;  /* 0x0000000800087312 */ /* 0x000e220000301c00 */
[----:B------:R-:W-:-:S04]  /*1150*/  LEA.HI R6, R4, R3, RZ, 0x1 ;  /* 0x0000000304067211 */ /* 0x000fc800078f08ff */
[----:B------:R-:W-:-:S05]  /*1160*/  IADD3 R4, PT, PT, -R6, RZ, RZ ;  /* 0x000000ff06047210 */ /* 0x000fca0007ffe1ff */
[----:B------:R-:W-:-:S15]  /*1170*/  @!P0 MOV R6, R4 ;  /* 0x0000000400068202 */ /* 0x000fde0000000f00 */
[----:B------:R-:W-:-:S09]  /*1180*/  NOP ;  /* 0x0000000000007918 */ /* 0x000fd20000000000 */
        /* <DEDUP_REMOVED lines=9> */
.L_x_8:
[----:B------:R-:W-:Y:S05]  /*1220*/  BSYNC.RECONVERGENT B0 ;  /* 0x0000000000007941 */ /* 0x000fea0003800200 */
.L_x_7:
[----:B------:R-:W-:Y:S01]  /*1230*/  R2P PR, R6, 0x3 ;  /* 0x0000000306007804 */ /* 0x000fe20000000000 */
[----:B------:R-:W-:Y:S01]  /*1240*/  FMUL.FTZ R12, R8, R8 ;  /* 0x00000008080c7220 */ /* 0x000fe20000410000 */
[----:B------:R-:W0:Y:S01]  /*1250*/  LDC.64 R4, c[0x0][0x388] ;  /* 0x0000e200ff047b82 */ /* 0x000e220000000a00 */
[----:B------:R-:W-:Y:S01]  /*1260*/  MOV R7, 0x3c0885e4 ;  /* 0x3c0885e400077802 */ /* 0x000fe20000000f00 */
[----:B------:R-:W-:Y:S02]  /*1270*/  HFMA2 R2, -RZ, RZ, -0.66259765625, 2.662109375 ;  /* 0xb94d4153ff027431 */ /* 0x000fe400000001ff */
[----:B------:R-:W-:-:S07]  /*1280*/  HFMA2 R6, -RZ, RZ, -1.541015625, -0.052001953125 ;  /* 0xbe2aaaa8ff067431 */ /* 0x000fce00000001ff */
[----:B------:R-:W-:Y:S01]  /*1290*/  @P0 MOV R3, 0x37cbac00 ;  /* 0x37cbac0000030802 */ /* 0x000fe20000000f00 */
[----:B------:R-:W-:Y:S01]  /*12a0*/  @P0 MOV R7, 0x3d2aaabb ;  /* 0x3d2aaabb00070802 */ /* 0x000fe20000000f00 */
[----:B------:R-:W-:-:S03]  /*12b0*/  @P0 MOV R6, 0xbeffffff ;  /* 0xbeffffff00060802 */ /* 0x000fc60000000f00 */
[----:B------:R-:W-:Y:S01]  /*12c0*/  @P0 FFMA.FTZ R2, R12, R3, -0.0013887860113754868507 ;  /* 0xbab607ed0c020423 */ /* 0x000fe20000010003 */
[----:B------:R-:W-:Y:S01]  /*12d0*/  FSEL R3, R8, 1, !P0 ;  /* 0x3f80000008037808 */ /* 0x000fe20004000000 */
[----:B------:R-:W-:Y:S02]  /*12e0*/  ISETP.GE.AND P0, PT, R10, 0x100, PT ;  /* 0x000001000a00780c */ /* 0x000fe40003f06270 */
[C---:B------:R-:W-:Y:S02]  /*12f0*/  FFMA.FTZ R7, R12.reuse, R2, R7 ;  /* 0x000000020c077223 */ /* 0x040fe40000010007 */
[C---:B------:R-:W-:Y:S02]  /*1300*/  FFMA.FTZ R2, R12.reuse, R3, RZ ;  /* 0x000000030c027223 */ /* 0x040fe400000100ff */
[----:B------:R-:W-:Y:S01]  /*1310*/  FFMA.FTZ R6, R12, R7, R6 ;  /* 0x000000070c067223 */ /* 0x000fe20000010006 */
[----:B0-----:R-:W-:-:S04]  /*1320*/  IMAD.WIDE R10, R10, 0x4, R4 ;  /* 0x000000040a0a7825 */ /* 0x001fc800078e0204 */
[----:B------:R-:W-:-:S04]  /*1330*/  FFMA.FTZ R3, R2, R6, R3 ;  /* 0x0000000602037223 */ /* 0x000fc80000010003 */
[----:B------:R-:W-:-:S05]  /*1340*/  @P1 FFMA.FTZ R3, R3, -1, RZ ;  /* 0xbf80000003031823 */ /* 0x000fca00000100ff */
[----:B------:R-:W-:Y:S01]  /*1350*/  FSEL R3, R0, R3, !P2 ;  /* 0x0000000300037208 */ /* 0x000fe20005000000 */
[----:B------:R-:W-:Y:S06]  /*1360*/  @P0 EXIT ;  /* 0x000000000000094d */ /* 0x000fec0003800000 */
[----:B------:R-:W-:Y:S01]  /*1370*/  STG.E desc[UR10][R10.64], R3 ;  /* 0x000000030a007986 */ /* 0x000fe2000c10190a */
[----:B------:R-:W-:Y:S05]  /*1380*/  EXIT ;  /* 0x000000000000794d */ /* 0x000fea0003800000 */
.L_x_10:
[----:B------:R-:W-:-:S00]  /*1390*/  BRA `(.L_x_10) ;  /* 0xfffffffc00fc7947 */ /* 0x000fc0000383ffff */
[----:B------:R-:W-:-:S00]  /*13a0*/  NOP ;  /* 0x0000000000007918 */ /* 0x000fc00000000000 */
        /* <DEDUP_REMOVED lines=13> */
.L_x_11:


//--------------------- .nv.global.init           --------------------------
	.section	.nv.global.init,"aw",@progbits
	.align	4
.nv.global.init:
	.type		__cudart_i2opi_f,@object
	.size		__cudart_i2opi_f,(_$_str - __cudart_i2opi_f)
__cudart_i2opi_f:
        /*0000*/ 	.byte	0x41, 0x90, 0x43, 0x3c, 0x99, 0x95, 0x62, 0xdb, 0xc0, 0xdd, 0x34, 0xf5, 0xd1, 0x57, 0x27, 0xfc
        /*0010*/ 	.byte	0x29, 0x15, 0x44, 0x4e, 0x6e, 0x83, 0xf9, 0xa2
	.type		_$_str,@object
	.size		_$_str,(.L_0 - _$_str)
_$_str:
        /*0018*/ 	.byte	0x5f, 0x5f, 0x43, 0x55, 0x44, 0x41, 0x5f, 0x46, 0x54, 0x5a, 0x00
.L_0:


//--------------------- .nv.shared.reserved.0     --------------------------
	.section	.nv.shared.reserved.0,"aw",@nobits
	.weak		__nv_reservedSMEM_offset_0_alias
	.size		__nv_reservedSMEM_offset_0_alias, 0, 64
	.other		__nv_reservedSMEM_offset_0_alias,@"STO_CUDA_RESERVED_SHARED STV_DEFAULT"
__nv_reservedSMEM_offset_0_alias:
	.zero		0
	.zero		64


//--------------------- .nv.constant0.triton_poi_fused_cat_0 --------------------------
	.section	.nv.constant0.triton_poi_fused_cat_0,"a",@progbits
	.sectionflags	@""
	.align	4
.nv.constant0.triton_poi_fused_cat_0:
	.zero		928


//--------------------- SYMBOLS --------------------------

	.type		.nv.reservedSmem.offset0,@object
	.size		.nv.reservedSmem.offset0,0x4
